//
// Generated by NVIDIA NVVM Compiler
//
// Compiler Build ID: CL-36424714
// Cuda compilation tools, release 13.0, V13.0.88
// Based on NVVM 20.0.0
//

.version 9.0
.target sm_100
.address_size 64

	// .globl	_Z6addvecPiS_S_

.visible .entry _Z6addvecPiS_S_(
	.param .u64 .ptr .align 1 _Z6addvecPiS_S__param_0,
	.param .u64 .ptr .align 1 _Z6addvecPiS_S__param_1,
	.param .u64 .ptr .align 1 _Z6addvecPiS_S__param_2
)
{
	.reg .pred 	%p<2>;
	.reg .b32 	%r<5>;
	.reg .b64 	%rd<11>;

	ld.param.u64 	%rd1, [_Z6addvecPiS_S__param_0];
	ld.param.u64 	%rd2, [_Z6addvecPiS_S__param_1];
	ld.param.u64 	%rd3, [_Z6addvecPiS_S__param_2];
	mov.u32 	%r1, %tid.x;
	setp.gt.u32 	%p1, %r1, 255;
	@%p1 bra 	$L__BB0_2;
	cvta.to.global.u64 	%rd4, %rd1;
	cvta.to.global.u64 	%rd5, %rd2;
	cvta.to.global.u64 	%rd6, %rd3;
	mul.wide.u32 	%rd7, %r1, 4;
	add.s64 	%rd8, %rd4, %rd7;
	ld.global.u32 	%r2, [%rd8];
	add.s64 	%rd9, %rd5, %rd7;
	ld.global.u32 	%r3, [%rd9];
	add.s32 	%r4, %r3, %r2;
	add.s64 	%rd10, %rd6, %rd7;
	st.global.u32 	[%rd10], %r4;
$L__BB0_2:
	ret;

}


// ===== COMPILED SASS (sm_100) =====

	.target	sm_100

	.elftype	@"ET_EXEC"


//--------------------- .note.nv.tkinfo           --------------------------
	.section	.note.nv.tkinfo,"",@"SHT_NOTE"
	.sectionflags	@"SHF_NOTE_NV_TKINFO"
	.tkinfo
        /*0018*/ 	.word	0x00000002
        /*0030*/ 	.string	""
        /*0030*/ 	.string	"ptxas"
        /*0030*/ 	.string	"Cuda compilation tools, release 13.0, V13.0.88"
        /*0030*/ 	.string	"Build cuda_13.0.r13.0/compiler.36424714_0"
        /*0030*/ 	.string	"-arch sm_100 -m 64 "



//--------------------- .note.nv.cuinfo           --------------------------
	.section	.note.nv.cuinfo,"",@"SHT_NOTE"
	.sectionflags	@"SHF_NOTE_NV_CUINFO"
        /*0018*/ 	.short	0x0002
        /*001a*/ 	.short	0x0064
        /*001c*/ 	.short	0x0082
	.zero		2


//--------------------- .nv.info                  --------------------------
	.section	.nv.info,"",@"SHT_CUDA_INFO"
	.align	4


	//----- nvinfo : EIATTR_REGCOUNT
	.align		4
        /*0000*/ 	.byte	0x04, 0x2f
        /*0002*/ 	.short	(.L_1 - .L_0)
	.align		4
.L_0:
        /*0004*/ 	.word	index@(_Z6addvecPiS_S_)
        /*0008*/ 	.word	0x0000000c


	//----- nvinfo : EIATTR_FRAME_SIZE
	.align		4
.L_1:
        /*000c*/ 	.byte	0x04, 0x11
        /*000e*/ 	.short	(.L_3 - .L_2)
	.align		4
.L_2:
        /*0010*/ 	.word	index@(_Z6addvecPiS_S_)
        /*0014*/ 	.word	0x00000000


	//----- nvinfo : EIATTR_MIN_STACK_SIZE
	.align		4
.L_3:
        /*0018*/ 	.byte	0x04, 0x12
        /*001a*/ 	.short	(.L_5 - .L_4)
	.align		4
.L_4:
        /*001c*/ 	.word	index@(_Z6addvecPiS_S_)
        /*0020*/ 	.word	0x00000000
.L_5:


//--------------------- .nv.compat                --------------------------
	.section	.nv.compat,"",@"SHT_CUDA_COMPAT_INFO"
	.align	4
        /*0000*/ 	.byte	0x02, 0x09, 0x00, 0x00, 0x02, 0x02, 0x01, 0x00, 0x02, 0x05, 0x05, 0x00, 0x03, 0x07, 0x01, 0x01
        /*0010*/ 	.byte	0x02, 0x03, 0x00, 0x00, 0x02, 0x06, 0x01, 0x00, 0x04, 0x0b, 0x08, 0x00, 0x09, 0x00, 0x00, 0x00
        /*0020*/ 	.byte	0x00, 0x00, 0x00, 0x00


//--------------------- .nv.info._Z6addvecPiS_S_  --------------------------
	.section	.nv.info._Z6addvecPiS_S_,"",@"SHT_CUDA_INFO"
	.sectionflags	@""
	.align	4


	//----- nvinfo : EIATTR_CUDA_API_VERSION
	.align		4
        /*0000*/ 	.byte	0x04, 0x37
        /*0002*/ 	.short	(.L_7 - .L_6)
.L_6:
        /*0004*/ 	.word	0x00000082


	//----- nvinfo : EIATTR_KPARAM_INFO
	.align		4
.L_7:
        /*0008*/ 	.byte	0x04, 0x17
        /*000a*/ 	.short	(.L_9 - .L_8)
.L_8:
        /*000c*/ 	.word	0x00000000
        /*0010*/ 	.short	0x0002
        /*0012*/ 	.short	0x0010
        /*0014*/ 	.byte	0x00, 0xf5, 0x21, 0x00


	//----- nvinfo : EIATTR_KPARAM_INFO
	.align		4
.L_9:
        /*0018*/ 	.byte	0x04, 0x17
        /*001a*/ 	.short	(.L_11 - .L_10)
.L_10:
        /*001c*/ 	.word	0x00000000
        /*0020*/ 	.short	0x0001
        /*0022*/ 	.short	0x0008
        /*0024*/ 	.byte	0x00, 0xf5, 0x21, 0x00


	//----- nvinfo : EIATTR_KPARAM_INFO
	.align		4
.L_11:
        /*0028*/ 	.byte	0x04, 0x17
        /*002a*/ 	.short	(.L_13 - .L_12)
.L_12:
        /*002c*/ 	.word	0x00000000
        /*0030*/ 	.short	0x0000
        /*0032*/ 	.short	0x0000
        /*0034*/ 	.byte	0x00, 0xf5, 0x21, 0x00


	//----- nvinfo : EIATTR_SPARSE_MMA_MASK
	.align		4
.L_13:
        /*0038*/ 	.byte	0x03, 0x50
        /*003a*/ 	.short	0x0000


	//----- nvinfo : EIATTR_MAXREG_COUNT
	.align		4
        /*003c*/ 	.byte	0x03, 0x1b
        /*003e*/ 	.short	0x00ff


	//----- nvinfo : EIATTR_MERCURY_ISA_VERSION
	.align		4
        /*0040*/ 	.byte	0x03, 0x5f
        /*0042*/ 	.short	0x0101


	//----- nvinfo : EIATTR_VRC_CTA_INIT_COUNT
	.align		4
        /*0044*/ 	.byte	0x02, 0x4a
	.zero		1
	.zero		1


	//----- nvinfo : EIATTR_EXIT_INSTR_OFFSETS
	.align		4
        /*0048*/ 	.byte	0x04, 0x1c
        /*004a*/ 	.short	(.L_15 - .L_14)


	//   ....[0]....
.L_14:
        /*004c*/ 	.word	0x00000030


	//   ....[1]....
        /*0050*/ 	.word	0x000000f0


	//----- nvinfo : EIATTR_CBANK_PARAM_SIZE
	.align		4
.L_15:
        /*0054*/ 	.byte	0x03, 0x19
        /*0056*/ 	.short	0x0018


	//----- nvinfo : EIATTR_PARAM_CBANK
	.align		4
        /*0058*/ 	.byte	0x04, 0x0a
        /*005a*/ 	.short	(.L_17 - .L_16)
	.align		4
.L_16:
        /*005c*/ 	.word	index@(.nv.constant0._Z6addvecPiS_S_)
        /*0060*/ 	.short	0x0380
        /*0062*/ 	.short	0x0018


	//----- nvinfo : EIATTR_SW_WAR
	.align		4
.L_17:
        /*0064*/ 	.byte	0x04, 0x36
        /*0066*/ 	.short	(.L_19 - .L_18)
.L_18:
        /*0068*/ 	.word	0x00000008
.L_19:


//--------------------- .nv.callgraph             --------------------------
	.section	.nv.callgraph,"",@"SHT_CUDA_CALLGRAPH"
	.align	4
	.sectionentsize	8
	.align		4
        /*0000*/ 	.word	0x00000000
	.align		4
        /*0004*/ 	.word	0xffffffff
	.align		4
        /*0008*/ 	.word	0x00000000
	.align		4
        /*000c*/ 	.word	0xfffffffe
	.align		4
        /*0010*/ 	.word	0x00000000
	.align		4
        /*0014*/ 	.word	0xfffffffd
	.align		4
        /*0018*/ 	.word	0x00000000
	.align		4
        /*001c*/ 	.word	0xfffffffc


//--------------------- .text._Z6addvecPiS_S_     --------------------------
	.section	.text._Z6addvecPiS_S_,"ax",@progbits
	.align	128
        .global         _Z6addvecPiS_S_
        .type           _Z6addvecPiS_S_,@function
        .size           _Z6addvecPiS_S_,(.L_x_1 - _Z6addvecPiS_S_)
        .other          _Z6addvecPiS_S_,@"STO_CUDA_ENTRY STV_DEFAULT"
_Z6addvecPiS_S_:
.text._Z6addvecPiS_S_:
[----:B------:R-:W-:Y:S01]  /*0000*/  LDC R1, c[0x0][0x37c] ;  /* 0x0000df00ff017b82 */ /* 0x000fe20000000800 */
[----:B------:R-:W0:Y:S02]  /*0010*/  S2R R9, SR_TID.X ;  /* 0x0000000000097919 */ /* 0x000e240000002100 */
[----:B0-----:R-:W-:-:S13]  /*0020*/  ISETP.GT.U32.AND P0, PT, R9, 0xff, PT ;  /* 0x000000ff0900780c */ /* 0x001fda0003f04070 */
[----:B------:R-:W-:Y:S05]  /*0030*/  @P0 EXIT ;  /* 0x000000000000094d */ /* 0x000fea0003800000 */
[----:B------:R-:W0:Y:S01]  /*0040*/  LDC.64 R2, c[0x0][0x380] ;  /* 0x0000e000ff027b82 */ /* 0x000e220000000a00 */
[----:B------:R-:W1:Y:S07]  /*0050*/  LDCU.64 UR4, c[0x0][0x358] ;  /* 0x00006b00ff0477ac */ /* 0x000e6e0008000a00 */
[----:B------:R-:W2:Y:S08]  /*0060*/  LDC.64 R4, c[0x0][0x388] ;  /* 0x0000e200ff047b82 */ /* 0x000eb00000000a00 */
[----:B------:R-:W3:Y:S01]  /*0070*/  LDC.64 R6, c[0x0][0x390] ;  /* 0x0000e400ff067b82 */ /* 0x000ee20000000a00 */
[----:B0-----:R-:W-:-:S06]  /*0080*/  IMAD.WIDE.U32 R2, R9, 0x4, R2 ;  /* 0x0000000409027825 */ /* 0x001fcc00078e0002 */
[----:B-1----:R-:W4:Y:S01]  /*0090*/  LDG.E R2, desc[UR4][R2.64] ;  /* 0x0000000402027981 */ /* 0x002f22000c1e1900 */
[----:B--2---:R-:W-:-:S06]  /*00a0*/  IMAD.WIDE.U32 R4, R9, 0x4, R4 ;  /* 0x0000000409047825 */ /* 0x004fcc00078e0004 */
[----:B------:R-:W4:Y:S01]  /*00b0*/  LDG.E R5, desc[UR4][R4.64] ;  /* 0x0000000404057981 */ /* 0x000f22000c1e1900 */
[----:B---3--:R-:W-:Y:S01]  /*00c0*/  IMAD.WIDE.U32 R6, R9, 0x4, R6 ;  /* 0x0000000409067825 */ /* 0x008fe200078e0006 */
[----:B----4-:R-:W-:-:S05]  /*00d0*/  IADD3 R9, PT, PT, R2, R5, RZ ;  /* 0x0000000502097210 */ /* 0x010fca0007ffe0ff */
[----:B------:R-:W-:Y:S01]  /*00e0*/  STG.E desc[UR4][R6.64], R9 ;  /* 0x0000000906007986 */ /* 0x000fe2000c101904 */
[----:B------:R-:W-:Y:S05]  /*00f0*/  EXIT ;  /* 0x000000000000794d */ /* 0x000fea0003800000 */
.L_x_0:
[----:B------:R-:W-:-:S00]  /*0100*/  BRA `(.L_x_0) ;  /* 0xfffffffc00fc7947 */ /* 0x000fc0000383ffff */
[----:B------:R-:W-:-:S00]  /*0110*/  NOP ;  /* 0x0000000000007918 */ /* 0x000fc00000000000 */
        /* <DEDUP_REMOVED lines=14> */
.L_x_1:


//--------------------- .nv.shared.reserved.0     --------------------------
	.section	.nv.shared.reserved.0,"aw",@nobits
	.weak		__nv_reservedSMEM_offset_0_alias
	.size		__nv_reservedSMEM_offset_0_alias, 0, 64
	.other		__nv_reservedSMEM_offset_0_alias,@"STO_CUDA_RESERVED_SHARED STV_DEFAULT"
__nv_reservedSMEM_offset_0_alias:
	.zero		0
	.zero		64


//--------------------- .nv.constant0._Z6addvecPiS_S_ --------------------------
	.section	.nv.constant0._Z6addvecPiS_S_,"a",@progbits
	.sectionflags	@""
	.align	4
.nv.constant0._Z6addvecPiS_S_:
	.zero		920


//--------------------- SYMBOLS --------------------------

	.type		.nv.reservedSmem.offset0,@object
	.size		.nv.reservedSmem.offset0,0x4
